//
// Generated by NVIDIA NVVM Compiler
//
// Compiler Build ID: CL-36424714
// Cuda compilation tools, release 13.0, V13.0.88
// Based on NVVM 20.0.0
//

.version 9.0
.target sm_100
.address_size 64

	// .globl	_Z17naive_gemm_kernelPKfS0_Pfiii

.visible .entry _Z17naive_gemm_kernelPKfS0_Pfiii(
	.param .u64 .ptr .align 1 _Z17naive_gemm_kernelPKfS0_Pfiii_param_0,
	.param .u64 .ptr .align 1 _Z17naive_gemm_kernelPKfS0_Pfiii_param_1,
	.param .u64 .ptr .align 1 _Z17naive_gemm_kernelPKfS0_Pfiii_param_2,
	.param .u32 _Z17naive_gemm_kernelPKfS0_Pfiii_param_3,
	.param .u32 _Z17naive_gemm_kernelPKfS0_Pfiii_param_4,
	.param .u32 _Z17naive_gemm_kernelPKfS0_Pfiii_param_5
)
{
	.reg .pred 	%p<13>;
	.reg .b32 	%r<41>;
	.reg .b32 	%f<68>;
	.reg .b64 	%rd<53>;

	ld.param.u64 	%rd7, [_Z17naive_gemm_kernelPKfS0_Pfiii_param_0];
	ld.param.u64 	%rd8, [_Z17naive_gemm_kernelPKfS0_Pfiii_param_1];
	ld.param.u64 	%rd6, [_Z17naive_gemm_kernelPKfS0_Pfiii_param_2];
	ld.param.u32 	%r20, [_Z17naive_gemm_kernelPKfS0_Pfiii_param_3];
	ld.param.u32 	%r18, [_Z17naive_gemm_kernelPKfS0_Pfiii_param_4];
	ld.param.u32 	%r19, [_Z17naive_gemm_kernelPKfS0_Pfiii_param_5];
	cvta.to.global.u64 	%rd1, %rd8;
	cvta.to.global.u64 	%rd2, %rd7;
	mov.u32 	%r21, %ctaid.y;
	mov.u32 	%r22, %ntid.y;
	mov.u32 	%r23, %tid.y;
	mad.lo.s32 	%r1, %r21, %r22, %r23;
	mov.u32 	%r24, %ctaid.x;
	mov.u32 	%r25, %ntid.x;
	mov.u32 	%r26, %tid.x;
	mad.lo.s32 	%r2, %r24, %r25, %r26;
	setp.ge.s32 	%p1, %r1, %r20;
	setp.ge.s32 	%p2, %r2, %r18;
	or.pred  	%p3, %p1, %p2;
	@%p3 bra 	$L__BB0_14;
	setp.lt.s32 	%p4, %r19, 1;
	mov.f32 	%f67, 0f00000000;
	@%p4 bra 	$L__BB0_13;
	mul.lo.s32 	%r3, %r19, %r1;
	and.b32  	%r4, %r19, 7;
	setp.lt.u32 	%p5, %r19, 8;
	mov.f32 	%f67, 0f00000000;
	mov.b32 	%r39, 0;
	@%p5 bra 	$L__BB0_5;
	and.b32  	%r39, %r19, 2147483640;
	neg.s32 	%r37, %r39;
	shl.b32 	%r7, %r18, 3;
	mul.wide.u32 	%rd9, %r3, 4;
	add.s64 	%rd10, %rd9, %rd2;
	add.s64 	%rd52, %rd10, 16;
	mov.f32 	%f67, 0f00000000;
	mul.wide.s32 	%rd13, %r18, 4;
	mov.u32 	%r36, %r2;
$L__BB0_4:
	.pragma "nounroll";
	ld.global.nc.f32 	%f17, [%rd52+-16];
	mul.wide.s32 	%rd11, %r36, 4;
	add.s64 	%rd12, %rd1, %rd11;
	ld.global.nc.f32 	%f18, [%rd12];
	fma.rn.f32 	%f19, %f17, %f18, %f67;
	ld.global.nc.f32 	%f20, [%rd52+-12];
	add.s64 	%rd14, %rd12, %rd13;
	ld.global.nc.f32 	%f21, [%rd14];
	fma.rn.f32 	%f22, %f20, %f21, %f19;
	ld.global.nc.f32 	%f23, [%rd52+-8];
	add.s64 	%rd15, %rd14, %rd13;
	ld.global.nc.f32 	%f24, [%rd15];
	fma.rn.f32 	%f25, %f23, %f24, %f22;
	ld.global.nc.f32 	%f26, [%rd52+-4];
	add.s64 	%rd16, %rd15, %rd13;
	ld.global.nc.f32 	%f27, [%rd16];
	fma.rn.f32 	%f28, %f26, %f27, %f25;
	ld.global.nc.f32 	%f29, [%rd52];
	add.s64 	%rd17, %rd16, %rd13;
	ld.global.nc.f32 	%f30, [%rd17];
	fma.rn.f32 	%f31, %f29, %f30, %f28;
	ld.global.nc.f32 	%f32, [%rd52+4];
	add.s64 	%rd18, %rd17, %rd13;
	ld.global.nc.f32 	%f33, [%rd18];
	fma.rn.f32 	%f34, %f32, %f33, %f31;
	ld.global.nc.f32 	%f35, [%rd52+8];
	add.s64 	%rd19, %rd18, %rd13;
	ld.global.nc.f32 	%f36, [%rd19];
	fma.rn.f32 	%f37, %f35, %f36, %f34;
	ld.global.nc.f32 	%f38, [%rd52+12];
	add.s64 	%rd20, %rd19, %rd13;
	ld.global.nc.f32 	%f39, [%rd20];
	fma.rn.f32 	%f67, %f38, %f39, %f37;
	add.s32 	%r37, %r37, 8;
	add.s32 	%r36, %r36, %r7;
	add.s64 	%rd52, %rd52, 32;
	setp.ne.s32 	%p6, %r37, 0;
	@%p6 bra 	$L__BB0_4;
$L__BB0_5:
	setp.eq.s32 	%p7, %r4, 0;
	@%p7 bra 	$L__BB0_13;
	and.b32  	%r13, %r19, 3;
	setp.lt.u32 	%p8, %r4, 4;
	@%p8 bra 	$L__BB0_8;
	add.s32 	%r28, %r39, %r3;
	mul.wide.u32 	%rd21, %r28, 4;
	add.s64 	%rd22, %rd2, %rd21;
	ld.global.nc.f32 	%f41, [%rd22];
	mad.lo.s32 	%r29, %r39, %r18, %r2;
	mul.wide.s32 	%rd23, %r29, 4;
	add.s64 	%rd24, %rd1, %rd23;
	ld.global.nc.f32 	%f42, [%rd24];
	fma.rn.f32 	%f43, %f41, %f42, %f67;
	cvt.u64.u32 	%rd25, %r3;
	cvt.u64.u32 	%rd26, %r39;
	add.s64 	%rd27, %rd26, %rd25;
	shl.b64 	%rd28, %rd27, 2;
	add.s64 	%rd29, %rd2, %rd28;
	ld.global.nc.f32 	%f44, [%rd29+4];
	mul.wide.s32 	%rd30, %r18, 4;
	add.s64 	%rd31, %rd24, %rd30;
	ld.global.nc.f32 	%f45, [%rd31];
	fma.rn.f32 	%f46, %f44, %f45, %f43;
	ld.global.nc.f32 	%f47, [%rd29+8];
	add.s64 	%rd32, %rd31, %rd30;
	ld.global.nc.f32 	%f48, [%rd32];
	fma.rn.f32 	%f49, %f47, %f48, %f46;
	ld.global.nc.f32 	%f50, [%rd29+12];
	add.s64 	%rd33, %rd32, %rd30;
	ld.global.nc.f32 	%f51, [%rd33];
	fma.rn.f32 	%f67, %f50, %f51, %f49;
	add.s32 	%r39, %r39, 4;
$L__BB0_8:
	setp.eq.s32 	%p9, %r13, 0;
	@%p9 bra 	$L__BB0_13;
	setp.eq.s32 	%p10, %r13, 1;
	@%p10 bra 	$L__BB0_11;
	add.s32 	%r30, %r39, %r3;
	mul.wide.u32 	%rd34, %r30, 4;
	add.s64 	%rd35, %rd2, %rd34;
	ld.global.nc.f32 	%f53, [%rd35];
	mad.lo.s32 	%r31, %r39, %r18, %r2;
	mul.wide.s32 	%rd36, %r31, 4;
	add.s64 	%rd37, %rd1, %rd36;
	ld.global.nc.f32 	%f54, [%rd37];
	fma.rn.f32 	%f55, %f53, %f54, %f67;
	cvt.u64.u32 	%rd38, %r3;
	cvt.u64.u32 	%rd39, %r39;
	add.s64 	%rd40, %rd39, %rd38;
	shl.b64 	%rd41, %rd40, 2;
	add.s64 	%rd42, %rd2, %rd41;
	ld.global.nc.f32 	%f56, [%rd42+4];
	mul.wide.s32 	%rd43, %r18, 4;
	add.s64 	%rd44, %rd37, %rd43;
	ld.global.nc.f32 	%f57, [%rd44];
	fma.rn.f32 	%f67, %f56, %f57, %f55;
	add.s32 	%r39, %r39, 2;
$L__BB0_11:
	and.b32  	%r32, %r19, 1;
	setp.eq.b32 	%p11, %r32, 1;
	not.pred 	%p12, %p11;
	@%p12 bra 	$L__BB0_13;
	add.s32 	%r33, %r39, %r3;
	mul.wide.u32 	%rd45, %r33, 4;
	add.s64 	%rd46, %rd2, %rd45;
	ld.global.nc.f32 	%f58, [%rd46];
	mad.lo.s32 	%r34, %r39, %r18, %r2;
	mul.wide.s32 	%rd47, %r34, 4;
	add.s64 	%rd48, %rd1, %rd47;
	ld.global.nc.f32 	%f59, [%rd48];
	fma.rn.f32 	%f67, %f58, %f59, %f67;
$L__BB0_13:
	mad.lo.s32 	%r35, %r18, %r1, %r2;
	cvta.to.global.u64 	%rd49, %rd6;
	mul.wide.s32 	%rd50, %r35, 4;
	add.s64 	%rd51, %rd49, %rd50;
	st.global.f32 	[%rd51], %f67;
$L__BB0_14:
	ret;

}


// ===== COMPILED SASS (sm_100) =====

	.target	sm_100

	.elftype	@"ET_EXEC"


//--------------------- .note.nv.tkinfo           --------------------------
	.section	.note.nv.tkinfo,"",@"SHT_NOTE"
	.sectionflags	@"SHF_NOTE_NV_TKINFO"
	.tkinfo
        /*0018*/ 	.word	0x00000002
        /*0030*/ 	.string	""
        /*0030*/ 	.string	"ptxas"
        /*0030*/ 	.string	"Cuda compilation tools, release 13.0, V13.0.88"
        /*0030*/ 	.string	"Build cuda_13.0.r13.0/compiler.36424714_0"
        /*0030*/ 	.string	"-arch sm_100 -m 64 "



//--------------------- .note.nv.cuinfo           --------------------------
	.section	.note.nv.cuinfo,"",@"SHT_NOTE"
	.sectionflags	@"SHF_NOTE_NV_CUINFO"
        /*0018*/ 	.short	0x0002
        /*001a*/ 	.short	0x0064
        /*001c*/ 	.short	0x0082
	.zero		2


//--------------------- .nv.info                  --------------------------
	.section	.nv.info,"",@"SHT_CUDA_INFO"
	.align	4


	//----- nvinfo : EIATTR_REGCOUNT
	.align		4
        /*0000*/ 	.byte	0x04, 0x2f
        /*0002*/ 	.short	(.L_1 - .L_0)
	.align		4
.L_0:
        /*0004*/ 	.word	index@(_Z17naive_gemm_kernelPKfS0_Pfiii)
        /*0008*/ 	.word	0x00000020


	//----- nvinfo : EIATTR_FRAME_SIZE
	.align		4
.L_1:
        /*000c*/ 	.byte	0x04, 0x11
        /*000e*/ 	.short	(.L_3 - .L_2)
	.align		4
.L_2:
        /*0010*/ 	.word	index@(_Z17naive_gemm_kernelPKfS0_Pfiii)
        /*0014*/ 	.word	0x00000000


	//----- nvinfo : EIATTR_MIN_STACK_SIZE
	.align		4
.L_3:
        /*0018*/ 	.byte	0x04, 0x12
        /*001a*/ 	.short	(.L_5 - .L_4)
	.align		4
.L_4:
        /*001c*/ 	.word	index@(_Z17naive_gemm_kernelPKfS0_Pfiii)
        /*0020*/ 	.word	0x00000000
.L_5:


//--------------------- .nv.compat                --------------------------
	.section	.nv.compat,"",@"SHT_CUDA_COMPAT_INFO"
	.align	4
        /*0000*/ 	.byte	0x02, 0x09, 0x00, 0x00, 0x02, 0x02, 0x01, 0x00, 0x02, 0x05, 0x05, 0x00, 0x03, 0x07, 0x01, 0x01
        /*0010*/ 	.byte	0x02, 0x03, 0x00, 0x00, 0x02, 0x06, 0x01, 0x00, 0x04, 0x0b, 0x08, 0x00, 0x09, 0x00, 0x00, 0x00
        /*0020*/ 	.byte	0x00, 0x00, 0x00, 0x00


//--------------------- .nv.info._Z17naive_gemm_kernelPKfS0_Pfiii --------------------------
	.section	.nv.info._Z17naive_gemm_kernelPKfS0_Pfiii,"",@"SHT_CUDA_INFO"
	.sectionflags	@""
	.align	4


	//----- nvinfo : EIATTR_CUDA_API_VERSION
	.align		4
        /*0000*/ 	.byte	0x04, 0x37
        /*0002*/ 	.short	(.L_7 - .L_6)
.L_6:
        /*0004*/ 	.word	0x00000082


	//----- nvinfo : EIATTR_KPARAM_INFO
	.align		4
.L_7:
        /*0008*/ 	.byte	0x04, 0x17
        /*000a*/ 	.short	(.L_9 - .L_8)
.L_8:
        /*000c*/ 	.word	0x00000000
        /*0010*/ 	.short	0x0005
        /*0012*/ 	.short	0x0020
        /*0014*/ 	.byte	0x00, 0xf0, 0x11, 0x00


	//----- nvinfo : EIATTR_KPARAM_INFO
	.align		4
.L_9:
        /*0018*/ 	.byte	0x04, 0x17
        /*001a*/ 	.short	(.L_11 - .L_10)
.L_10:
        /*001c*/ 	.word	0x00000000
        /*0020*/ 	.short	0x0004
        /*0022*/ 	.short	0x001c
        /*0024*/ 	.byte	0x00, 0xf0, 0x11, 0x00


	//----- nvinfo : EIATTR_KPARAM_INFO
	.align		4
.L_11:
        /*0028*/ 	.byte	0x04, 0x17
        /*002a*/ 	.short	(.L_13 - .L_12)
.L_12:
        /*002c*/ 	.word	0x00000000
        /*0030*/ 	.short	0x0003
        /*0032*/ 	.short	0x0018
        /*0034*/ 	.byte	0x00, 0xf0, 0x11, 0x00


	//----- nvinfo : EIATTR_KPARAM_INFO
	.align		4
.L_13:
        /*0038*/ 	.byte	0x04, 0x17
        /*003a*/ 	.short	(.L_15 - .L_14)
.L_14:
        /*003c*/ 	.word	0x00000000
        /*0040*/ 	.short	0x0002
        /*0042*/ 	.short	0x0010
        /*0044*/ 	.byte	0x00, 0xf5, 0x21, 0x00


	//----- nvinfo : EIATTR_KPARAM_INFO
	.align		4
.L_15:
        /*0048*/ 	.byte	0x04, 0x17
        /*004a*/ 	.short	(.L_17 - .L_16)
.L_16:
        /*004c*/ 	.word	0x00000000
        /*0050*/ 	.short	0x0001
        /*0052*/ 	.short	0x0008
        /*0054*/ 	.byte	0x00, 0xf5, 0x21, 0x00


	//----- nvinfo : EIATTR_KPARAM_INFO
	.align		4
.L_17:
        /*0058*/ 	.byte	0x04, 0x17
        /*005a*/ 	.short	(.L_19 - .L_18)
.L_18:
        /*005c*/ 	.word	0x00000000
        /*0060*/ 	.short	0x0000
        /*0062*/ 	.short	0x0000
        /*0064*/ 	.byte	0x00, 0xf5, 0x21, 0x00


	//----- nvinfo : EIATTR_SPARSE_MMA_MASK
	.align		4
.L_19:
        /*0068*/ 	.byte	0x03, 0x50
        /*006a*/ 	.short	0x0000


	//----- nvinfo : EIATTR_MAXREG_COUNT
	.align		4
        /*006c*/ 	.byte	0x03, 0x1b
        /*006e*/ 	.short	0x00ff


	//----- nvinfo : EIATTR_MERCURY_ISA_VERSION
	.align		4
        /*0070*/ 	.byte	0x03, 0x5f
        /*0072*/ 	.short	0x0101


	//----- nvinfo : EIATTR_VRC_CTA_INIT_COUNT
	.align		4
        /*0074*/ 	.byte	0x02, 0x4a
	.zero		1
	.zero		1


	//----- nvinfo : EIATTR_EXIT_INSTR_OFFSETS
	.align		4
        /*0078*/ 	.byte	0x04, 0x1c
        /*007a*/ 	.short	(.L_21 - .L_20)


	//   ....[0]....
.L_20:
        /*007c*/ 	.word	0x000000c0


	//   ....[1]....
        /*0080*/ 	.word	0x000008e0


	//----- nvinfo : EIATTR_CBANK_PARAM_SIZE
	.align		4
.L_21:
        /*0084*/ 	.byte	0x03, 0x19
        /*0086*/ 	.short	0x0024


	//----- nvinfo : EIATTR_PARAM_CBANK
	.align		4
        /*0088*/ 	.byte	0x04, 0x0a
        /*008a*/ 	.short	(.L_23 - .L_22)
	.align		4
.L_22:
        /*008c*/ 	.word	index@(.nv.constant0._Z17naive_gemm_kernelPKfS0_Pfiii)
        /*0090*/ 	.short	0x0380
        /*0092*/ 	.short	0x0024


	//----- nvinfo : EIATTR_SW_WAR
	.align		4
.L_23:
        /*0094*/ 	.byte	0x04, 0x36
        /*0096*/ 	.short	(.L_25 - .L_24)
.L_24:
        /*0098*/ 	.word	0x00000008
.L_25:


//--------------------- .nv.callgraph             --------------------------
	.section	.nv.callgraph,"",@"SHT_CUDA_CALLGRAPH"
	.align	4
	.sectionentsize	8
	.align		4
        /*0000*/ 	.word	0x00000000
	.align		4
        /*0004*/ 	.word	0xffffffff
	.align		4
        /*0008*/ 	.word	0x00000000
	.align		4
        /*000c*/ 	.word	0xfffffffe
	.align		4
        /*0010*/ 	.word	0x00000000
	.align		4
        /*0014*/ 	.word	0xfffffffd
	.align		4
        /*0018*/ 	.word	0x00000000
	.align		4
        /*001c*/ 	.word	0xfffffffc


//--------------------- .text._Z17naive_gemm_kernelPKfS0_Pfiii --------------------------
	.section	.text._Z17naive_gemm_kernelPKfS0_Pfiii,"ax",@progbits
	.align	128
        .global         _Z17naive_gemm_kernelPKfS0_Pfiii
        .type           _Z17naive_gemm_kernelPKfS0_Pfiii,@function
        .size           _Z17naive_gemm_kernelPKfS0_Pfiii,(.L_x_5 - _Z17naive_gemm_kernelPKfS0_Pfiii)
        .other          _Z17naive_gemm_kernelPKfS0_Pfiii,@"STO_CUDA_ENTRY STV_DEFAULT"
_Z17naive_gemm_kernelPKfS0_Pfiii:
.text._Z17naive_gemm_kernelPKfS0_Pfiii:
[----:B------:R-:W-:Y:S01]  /*0000*/  LDC R1, c[0x0][0x37c] ;  /* 0x0000df00ff017b82 */ /* 0x000fe20000000800 */
[----:B------:R-:W0:Y:S07]  /*0010*/  S2R R5, SR_TID.X ;  /* 0x0000000000057919 */ /* 0x000e2e0000002100 */
[----:B------:R-:W1:Y:S01]  /*0020*/  LDC R19, c[0x0][0x364] ;  /* 0x0000d900ff137b82 */ /* 0x000e620000000800 */
[----:B------:R-:W1:Y:S07]  /*0030*/  S2R R4, SR_TID.Y ;  /* 0x0000000000047919 */ /* 0x000e6e0000002200 */
[----:B------:R-:W0:Y:S08]  /*0040*/  S2UR UR5, SR_CTAID.X ;  /* 0x00000000000579c3 */ /* 0x000e300000002500 */
[----:B------:R-:W0:Y:S08]  /*0050*/  LDC R0, c[0x0][0x360] ;  /* 0x0000d800ff007b82 */ /* 0x000e300000000800 */
[----:B------:R-:W1:Y:S08]  /*0060*/  S2UR UR4, SR_CTAID.Y ;  /* 0x00000000000479c3 */ /* 0x000e700000002600 */
[----:B------:R-:W2:Y:S01]  /*0070*/  LDC.64 R2, c[0x0][0x398] ;  /* 0x0000e600ff027b82 */ /* 0x000ea20000000a00 */
[----:B0-----:R-:W-:-:S02]  /*0080*/  IMAD R0, R0, UR5, R5 ;  /* 0x0000000500007c24 */ /* 0x001fc4000f8e0205 */
[----:B-1----:R-:W-:-:S03]  /*0090*/  IMAD R19, R19, UR4, R4 ;  /* 0x0000000413137c24 */ /* 0x002fc6000f8e0204 */
[----:B--2---:R-:W-:-:S04]  /*00a0*/  ISETP.GE.AND P0, PT, R0, R3, PT ;  /* 0x000000030000720c */ /* 0x004fc80003f06270 */
[----:B------:R-:W-:-:S13]  /*00b0*/  ISETP.GE.OR P0, PT, R19, R2, P0 ;  /* 0x000000021300720c */ /* 0x000fda0000706670 */
[----:B------:R-:W-:Y:S05]  /*00c0*/  @P0 EXIT ;  /* 0x000000000000094d */ /* 0x000fea0003800000 */
[----:B------:R-:W0:Y:S01]  /*00d0*/  LDC R2, c[0x0][0x3a0] ;  /* 0x0000e800ff027b82 */ /* 0x000e220000000800 */
[----:B------:R-:W1:Y:S01]  /*00e0*/  LDCU.64 UR4, c[0x0][0x358] ;  /* 0x00006b00ff0477ac */ /* 0x000e620008000a00 */
[----:B------:R-:W-:Y:S01]  /*00f0*/  HFMA2 R24, -RZ, RZ, 0, 0 ;  /* 0x00000000ff187431 */ /* 0x000fe200000001ff */
[----:B0-----:R-:W-:-:S13]  /*0100*/  ISETP.GE.AND P0, PT, R2, 0x1, PT ;  /* 0x000000010200780c */ /* 0x001fda0003f06270 */
[----:B-1----:R-:W-:Y:S05]  /*0110*/  @!P0 BRA `(.L_x_0) ;  /* 0x0000000400e08947 */ /* 0x002fea0003800000 */
[C---:B------:R-:W-:Y:S01]  /*0120*/  ISETP.GE.U32.AND P1, PT, R2.reuse, 0x8, PT ;  /* 0x000000080200780c */ /* 0x040fe20003f26070 */
[----:B------:R-:W-:Y:S01]  /*0130*/  IMAD R20, R19, R2, RZ ;  /* 0x0000000213147224 */ /* 0x000fe200078e02ff */
[----:B------:R-:W-:Y:S02]  /*0140*/  LOP3.LUT R27, R2, 0x7, RZ, 0xc0, !PT ;  /* 0x00000007021b7812 */ /* 0x000fe400078ec0ff */
[----:B------:R-:W-:Y:S02]  /*0150*/  MOV R24, RZ ;  /* 0x000000ff00187202 */ /* 0x000fe40000000f00 */
[----:B------:R-:W-:Y:S02]  /*0160*/  ISETP.NE.AND P0, PT, R27, RZ, PT ;  /* 0x000000ff1b00720c */ /* 0x000fe40003f05270 */
[----:B------:R-:W-:-:S05]  /*0170*/  MOV R21, RZ ;  /* 0x000000ff00157202 */ /* 0x000fca0000000f00 */
[----:B------:R-:W-:Y:S06]  /*0180*/  @!P1 BRA `(.L_x_1) ;  /* 0x0000000000c49947 */ /* 0x000fec0003800000 */
[----:B------:R-:W0:Y:S01]  /*0190*/  LDC.64 R4, c[0x0][0x380] ;  /* 0x0000e000ff047b82 */ /* 0x000e220000000a00 */
[----:B------:R-:W-:Y:S02]  /*01a0*/  LOP3.LUT R21, R2, 0x7ffffff8, RZ, 0xc0, !PT ;  /* 0x7ffffff802157812 */ /* 0x000fe400078ec0ff */
[----:B------:R-:W-:Y:S02]  /*01b0*/  MOV R24, RZ ;  /* 0x000000ff00187202 */ /* 0x000fe40000000f00 */
[----:B------:R-:W-:Y:S02]  /*01c0*/  MOV R18, R0 ;  /* 0x0000000000127202 */ /* 0x000fe40000000f00 */
[----:B------:R-:W-:Y:S01]  /*01d0*/  IADD3 R22, PT, PT, -R21, RZ, RZ ;  /* 0x000000ff15167210 */ /* 0x000fe20007ffe1ff */
[----:B0-----:R-:W-:-:S03]  /*01e0*/  IMAD.WIDE.U32 R4, R20, 0x4, R4 ;  /* 0x0000000414047825 */ /* 0x001fc600078e0004 */
[----:B------:R-:W-:-:S04]  /*01f0*/  IADD3 R6, P1, PT, R4, 0x10, RZ ;  /* 0x0000001004067810 */ /* 0x000fc80007f3e0ff */
[----:B------:R-:W-:-:S09]  /*0200*/  IADD3.X R7, PT, PT, RZ, R5, RZ, P1, !PT ;  /* 0x00000005ff077210 */ /* 0x000fd20000ffe4ff */
.L_x_2:
[----:B------:R-:W0:Y:S01]  /*0210*/  LDC.64 R16, c[0x0][0x388] ;  /* 0x0000e200ff107b82 */ /* 0x000e220000000a00 */
[----:B------:R-:W-:Y:S02]  /*0220*/  MOV R4, R6 ;  /* 0x0000000600047202 */ /* 0x000fe40000000f00 */
[----:B------:R-:W-:-:S05]  /*0230*/  MOV R5, R7 ;  /* 0x0000000700057202 */ /* 0x000fca0000000f00 */
[----:B------:R-:W2:Y:S04]  /*0240*/  LDG.E.CONSTANT R25, desc[UR4][R4.64+-0x10] ;  /* 0xfffff00404197981 */ /* 0x000ea8000c1e9900 */
[----:B------:R-:W3:Y:S04]  /*0250*/  LDG.E.CONSTANT R23, desc[UR4][R4.64+-0xc] ;  /* 0xfffff40404177981 */ /* 0x000ee8000c1e9900 */
[----:B------:R-:W4:Y:S04]  /*0260*/  LDG.E.CONSTANT R29, desc[UR4][R4.64+-0x8] ;  /* 0xfffff804041d7981 */ /* 0x000f28000c1e9900 */
[----:B------:R-:W5:Y:S01]  /*0270*/  LDG.E.CONSTANT R28, desc[UR4][R4.64+-0x4] ;  /* 0xfffffc04041c7981 */ /* 0x000f62000c1e9900 */
[----:B0-----:R-:W-:-:S05]  /*0280*/  IMAD.WIDE R16, R18, 0x4, R16 ;  /* 0x0000000412107825 */ /* 0x001fca00078e0210 */
[----:B------:R0:W2:Y:S01]  /*0290*/  LDG.E.CONSTANT R26, desc[UR4][R16.64] ;  /* 0x00000004101a7981 */ /* 0x0000a2000c1e9900 */
[----:B------:R-:W-:-:S04]  /*02a0*/  IMAD.WIDE R14, R3, 0x4, R16 ;  /* 0x00000004030e7825 */ /* 0x000fc800078e0210 */
[C---:B------:R-:W-:Y:S02]  /*02b0*/  IMAD.WIDE R6, R3.reuse, 0x4, R14 ;  /* 0x0000000403067825 */ /* 0x040fe400078e020e */
[----:B------:R-:W3:Y:S02]  /*02c0*/  LDG.E.CONSTANT R14, desc[UR4][R14.64] ;  /* 0x000000040e0e7981 */ /* 0x000ee4000c1e9900 */
[C---:B------:R-:W-:Y:S02]  /*02d0*/  IMAD.WIDE R10, R3.reuse, 0x4, R6 ;  /* 0x00000004030a7825 */ /* 0x040fe400078e0206 */
[----:B------:R-:W4:Y:S02]  /*02e0*/  LDG.E.CONSTANT R6, desc[UR4][R6.64] ;  /* 0x0000000406067981 */ /* 0x000f24000c1e9900 */
[C---:B------:R-:W-:Y:S02]  /*02f0*/  IMAD.WIDE R8, R3.reuse, 0x4, R10 ;  /* 0x0000000403087825 */ /* 0x040fe400078e020a */
[----:B------:R-:W5:Y:S02]  /*0300*/  LDG.E.CONSTANT R10, desc[UR4][R10.64] ;  /* 0x000000040a0a7981 */ /* 0x000f64000c1e9900 */
[----:B------:R-:W-:-:S02]  /*0310*/  IMAD.WIDE R12, R3, 0x4, R8 ;  /* 0x00000004030c7825 */ /* 0x000fc400078e0208 */
[----:B------:R-:W5:Y:S04]  /*0320*/  LDG.E.CONSTANT R7, desc[UR4][R4.64] ;  /* 0x0000000404077981 */ /* 0x000f68000c1e9900 */
[----:B------:R-:W5:Y:S01]  /*0330*/  LDG.E.CONSTANT R8, desc[UR4][R8.64] ;  /* 0x0000000408087981 */ /* 0x000f62000c1e9900 */
[----:B0-----:R-:W-:-:S03]  /*0340*/  IMAD.WIDE R16, R3, 0x4, R12 ;  /* 0x0000000403107825 */ /* 0x001fc600078e020c */
[----:B------:R-:W5:Y:S04]  /*0350*/  LDG.E.CONSTANT R12, desc[UR4][R12.64] ;  /* 0x000000040c0c7981 */ /* 0x000f68000c1e9900 */
[----:B------:R-:W5:Y:S04]  /*0360*/  LDG.E.CONSTANT R15, desc[UR4][R16.64] ;  /* 0x00000004100f7981 */ /* 0x000f68000c1e9900 */
[----:B------:R-:W5:Y:S04]  /*0370*/  LDG.E.CONSTANT R9, desc[UR4][R4.64+0x4] ;  /* 0x0000040404097981 */ /* 0x000f68000c1e9900 */
[----:B------:R-:W5:Y:S01]  /*0380*/  LDG.E.CONSTANT R11, desc[UR4][R4.64+0xc] ;  /* 0x00000c04040b7981 */ /* 0x000f62000c1e9900 */
[----:B--2---:R-:W-:Y:S01]  /*0390*/  FFMA R26, R25, R26, R24 ;  /* 0x0000001a191a7223 */ /* 0x004fe20000000018 */
[----:B------:R-:W-:-:S02]  /*03a0*/  IMAD.WIDE R24, R3, 0x4, R16 ;  /* 0x0000000403187825 */ /* 0x000fc400078e0210 */
[----:B------:R-:W2:Y:S04]  /*03b0*/  LDG.E.CONSTANT R16, desc[UR4][R4.64+0x8] ;  /* 0x0000080404107981 */ /* 0x000ea8000c1e9900 */
[----:B------:R-:W2:Y:S01]  /*03c0*/  LDG.E.CONSTANT R24, desc[UR4][R24.64] ;  /* 0x0000000418187981 */ /* 0x000ea2000c1e9900 */
[----:B---3--:R-:W-:Y:S01]  /*03d0*/  FFMA R14, R23, R14, R26 ;  /* 0x0000000e170e7223 */ /* 0x008fe2000000001a */
[----:B------:R-:W-:-:S03]  /*03e0*/  IADD3 R22, PT, PT, R22, 0x8, RZ ;  /* 0x0000000816167810 */ /* 0x000fc60007ffe0ff */
[----:B----4-:R-:W-:Y:S01]  /*03f0*/  FFMA R29, R29, R6, R14 ;  /* 0x000000061d1d7223 */ /* 0x010fe2000000000e */
[----:B------:R-:W-:-:S03]  /*0400*/  ISETP.NE.AND P1, PT, R22, RZ, PT ;  /* 0x000000ff1600720c */ /* 0x000fc60003f25270 */
[----:B-----5:R-:W-:Y:S01]  /*0410*/  FFMA R10, R28, R10, R29 ;  /* 0x0000000a1c0a7223 */ /* 0x020fe2000000001d */
[----:B------:R-:W-:-:S03]  /*0420*/  IADD3 R6, P2, PT, R4, 0x20, RZ ;  /* 0x0000002004067810 */ /* 0x000fc60007f5e0ff */
[----:B------:R-:W-:Y:S01]  /*0430*/  FFMA R8, R7, R8, R10 ;  /* 0x0000000807087223 */ /* 0x000fe2000000000a */
[----:B------:R-:W-:Y:S02]  /*0440*/  IADD3.X R7, PT, PT, RZ, R5, RZ, P2, !PT ;  /* 0x00000005ff077210 */ /* 0x000fe400017fe4ff */
[----:B------:R-:W-:Y:S01]  /*0450*/  LEA R18, R3, R18, 0x3 ;  /* 0x0000001203127211 */ /* 0x000fe200078e18ff */
[----:B------:R-:W-:-:S04]  /*0460*/  FFMA R9, R9, R12, R8 ;  /* 0x0000000c09097223 */ /* 0x000fc80000000008 */
[----:B--2---:R-:W-:-:S04]  /*0470*/  FFMA R16, R16, R15, R9 ;  /* 0x0000000f10107223 */ /* 0x004fc80000000009 */
[----:B------:R-:W-:Y:S01]  /*0480*/  FFMA R24, R11, R24, R16 ;  /* 0x000000180b187223 */ /* 0x000fe20000000010 */
[----:B------:R-:W-:Y:S06]  /*0490*/  @P1 BRA `(.L_x_2) ;  /* 0xfffffffc005c1947 */ /* 0x000fec000383ffff */
.L_x_1:
[----:B------:R-:W-:Y:S05]  /*04a0*/  @!P0 BRA `(.L_x_0) ;  /* 0x0000000000fc8947 */ /* 0x000fea0003800000 */
[----:B------:R-:W-:Y:S02]  /*04b0*/  ISETP.GE.U32.AND P1, PT, R27, 0x4, PT ;  /* 0x000000041b00780c */ /* 0x000fe40003f26070 */
[----:B------:R-:W-:-:S04]  /*04c0*/  LOP3.LUT R16, R2, 0x3, RZ, 0xc0, !PT ;  /* 0x0000000302107812 */ /* 0x000fc800078ec0ff */
[----:B------:R-:W-:-:S07]  /*04d0*/  ISETP.NE.AND P0, PT, R16, RZ, PT ;  /* 0x000000ff1000720c */ /* 0x000fce0003f05270 */
[----:B------:R-:W-:Y:S06]  /*04e0*/  @!P1 BRA `(.L_x_3) ;  /* 0x00000000006c9947 */ /* 0x000fec0003800000 */
[----:B------:R-:W0:Y:S01]  /*04f0*/  LDC.64 R6, c[0x0][0x388] ;  /* 0x0000e200ff067b82 */ /* 0x000e220000000a00 */
[----:B------:R-:W1:Y:S01]  /*0500*/  LDCU.64 UR6, c[0x0][0x380] ;  /* 0x00007000ff0677ac */ /* 0x000e620008000a00 */
[----:B------:R-:W-:Y:S01]  /*0510*/  IMAD R9, R21, R3, R0 ;  /* 0x0000000315097224 */ /* 0x000fe200078e0200 */
[CC--:B------:R-:W-:Y:S02]  /*0520*/  IADD3 R5, PT, PT, R20.reuse, R21.reuse, RZ ;  /* 0x0000001514057210 */ /* 0x0c0fe40007ffe0ff */
[----:B------:R-:W-:-:S03]  /*0530*/  IADD3 R10, P1, PT, R20, R21, RZ ;  /* 0x00000015140a7210 */ /* 0x000fc60007f3e0ff */
[----:B------:R-:W2:Y:S01]  /*0540*/  LDC.64 R14, c[0x0][0x380] ;  /* 0x0000e000ff0e7b82 */ /* 0x000ea20000000a00 */
[----:B0-----:R-:W-:-:S04]  /*0550*/  IMAD.WIDE R6, R9, 0x4, R6 ;  /* 0x0000000409067825 */ /* 0x001fc800078e0206 */
[----:B------:R-:W-:Y:S02]  /*0560*/  IMAD.WIDE R8, R3, 0x4, R6 ;  /* 0x0000000403087825 */ /* 0x000fe400078e0206 */
[----:B------:R-:W3:Y:S02]  /*0570*/  LDG.E.CONSTANT R6, desc[UR4][R6.64] ;  /* 0x0000000406067981 */ /* 0x000ee4000c1e9900 */
[----:B--2---:R-:W-:Y:S01]  /*0580*/  IMAD.WIDE.U32 R14, R5, 0x4, R14 ;  /* 0x00000004050e7825 */ /* 0x004fe200078e000e */
[----:B------:R-:W-:Y:S02]  /*0590*/  IADD3.X R5, PT, PT, RZ, RZ, RZ, P1, !PT ;  /* 0x000000ffff057210 */ /* 0x000fe40000ffe4ff */
[----:B-1----:R-:W-:-:S03]  /*05a0*/  LEA R4, P1, R10, UR6, 0x2 ;  /* 0x000000060a047c11 */ /* 0x002fc6000f8210ff */
[----:B------:R-:W3:Y:S01]  /*05b0*/  LDG.E.CONSTANT R15, desc[UR4][R14.64] ;  /* 0x000000040e0f7981 */ /* 0x000ee2000c1e9900 */
[----:B------:R-:W-:Y:S01]  /*05c0*/  LEA.HI.X R5, R10, UR7, R5, 0x2, P1 ;  /* 0x000000070a057c11 */ /* 0x000fe200088f1405 */
[C---:B------:R-:W-:Y:S02]  /*05d0*/  IMAD.WIDE R10, R3.reuse, 0x4, R8 ;  /* 0x00000004030a7825 */ /* 0x040fe400078e0208 */
[----:B------:R-:W2:Y:S04]  /*05e0*/  LDG.E.CONSTANT R8, desc[UR4][R8.64] ;  /* 0x0000000408087981 */ /* 0x000ea8000c1e9900 */
[----:B------:R-:W2:Y:S01]  /*05f0*/  LDG.E.CONSTANT R17, desc[UR4][R4.64+0x4] ;  /* 0x0000040404117981 */ /* 0x000ea2000c1e9900 */
[----:B------:R-:W-:-:S03]  /*0600*/  IMAD.WIDE R12, R3, 0x4, R10 ;  /* 0x00000004030c7825 */ /* 0x000fc600078e020a */
[----:B------:R-:W4:Y:S04]  /*0610*/  LDG.E.CONSTANT R22, desc[UR4][R10.64] ;  /* 0x000000040a167981 */ /* 0x000f28000c1e9900 */
[----:B------:R-:W4:Y:S04]  /*0620*/  LDG.E.CONSTANT R18, desc[UR4][R4.64+0x8] ;  /* 0x0000080404127981 */ /* 0x000f28000c1e9900 */
[----:B------:R-:W5:Y:S04]  /*0630*/  LDG.E.CONSTANT R26, desc[UR4][R4.64+0xc] ;  /* 0x00000c04041a7981 */ /* 0x000f68000c1e9900 */
[----:B------:R-:W5:Y:S01]  /*0640*/  LDG.E.CONSTANT R12, desc[UR4][R12.64] ;  /* 0x000000040c0c7981 */ /* 0x000f62000c1e9900 */
[----:B------:R-:W-:Y:S01]  /*0650*/  IADD3 R21, PT, PT, R21, 0x4, RZ ;  /* 0x0000000415157810 */ /* 0x000fe20007ffe0ff */
[----:B---3--:R-:W-:-:S04]  /*0660*/  FFMA R24, R15, R6, R24 ;  /* 0x000000060f187223 */ /* 0x008fc80000000018 */
[----:B--2---:R-:W-:-:S04]  /*0670*/  FFMA R17, R17, R8, R24 ;  /* 0x0000000811117223 */ /* 0x004fc80000000018 */
[----:B----4-:R-:W-:-:S04]  /*0680*/  FFMA R17, R18, R22, R17 ;  /* 0x0000001612117223 */ /* 0x010fc80000000011 */
[----:B-----5:R-:W-:-:S07]  /*0690*/  FFMA R24, R26, R12, R17 ;  /* 0x0000000c1a187223 */ /* 0x020fce0000000011 */
.L_x_3:
[----:B------:R-:W-:Y:S05]  /*06a0*/  @!P0 BRA `(.L_x_0) ;  /* 0x00000000007c8947 */ /* 0x000fea0003800000 */
[----:B------:R-:W-:Y:S01]  /*06b0*/  ISETP.NE.AND P1, PT, R16, 0x1, PT ;  /* 0x000000011000780c */ /* 0x000fe20003f25270 */
[----:B------:R-:W0:Y:S01]  /*06c0*/  LDC.64 R12, c[0x0][0x380] ;  /* 0x0000e000ff0c7b82 */ /* 0x000e220000000a00 */
[----:B------:R-:W-:-:S04]  /*06d0*/  LOP3.LUT R2, R2, 0x1, RZ, 0xc0, !PT ;  /* 0x0000000102027812 */ /* 0x000fc800078ec0ff */
[----:B------:R-:W-:-:S03]  /*06e0*/  ISETP.NE.U32.AND P0, PT, R2, 0x1, PT ;  /* 0x000000010200780c */ /* 0x000fc60003f05070 */
[----:B------:R-:W1:Y:S04]  /*06f0*/  LDC.64 R10, c[0x0][0x388] ;  /* 0x0000e200ff0a7b82 */ /* 0x000e680000000a00 */
[CC--:B------:R-:W-:Y:S02]  /*0700*/  @P1 IADD3 R15, PT, PT, R20.reuse, R21.reuse, RZ ;  /* 0x00000015140f1210 */ /* 0x0c0fe40007ffe0ff */
[----:B------:R-:W-:Y:S02]  /*0710*/  @P1 IADD3 R2, P2, PT, R20, R21, RZ ;  /* 0x0000001514021210 */ /* 0x000fe40007f5e0ff */
[----:B------:R-:W2:Y:S02]  /*0720*/  @P1 LDC.64 R4, c[0x0][0x380] ;  /* 0x0000e000ff041b82 */ /* 0x000ea40000000a00 */
[----:B------:R-:W-:-:S06]  /*0730*/  @P1 IADD3.X R14, PT, PT, RZ, RZ, RZ, P2, !PT ;  /* 0x000000ffff0e1210 */ /* 0x000fcc00017fe4ff */
[----:B------:R-:W3:Y:S01]  /*0740*/  LDC.64 R6, c[0x0][0x380] ;  /* 0x0000e000ff067b82 */ /* 0x000ee20000000a00 */
[----:B0-----:R-:W-:-:S04]  /*0750*/  @P1 IMAD.WIDE.U32 R12, R15, 0x4, R12 ;  /* 0x000000040f0c1825 */ /* 0x001fc800078e000c */
[C---:B------:R-:W-:Y:S01]  /*0760*/  @P1 IMAD R15, R21.reuse, R3, R0 ;  /* 0x00000003150f1224 */ /* 0x040fe200078e0200 */
[----:B------:R-:W-:Y:S01]  /*0770*/  @P1 IADD3 R21, PT, PT, R21, 0x2, RZ ;  /* 0x0000000215151810 */ /* 0x000fe20007ffe0ff */
[----:B------:R-:W4:Y:S01]  /*0780*/  @P1 LDG.E.CONSTANT R13, desc[UR4][R12.64] ;  /* 0x000000040c0d1981 */ /* 0x000f22000c1e9900 */
[----:B------:R-:W0:Y:S01]  /*0790*/  LDC.64 R8, c[0x0][0x388] ;  /* 0x0000e200ff087b82 */ /* 0x000e220000000a00 */
[----:B-1----:R-:W-:Y:S01]  /*07a0*/  @P1 IMAD.WIDE R10, R15, 0x4, R10 ;  /* 0x000000040f0a1825 */ /* 0x002fe200078e020a */
[----:B------:R-:W-:Y:S02]  /*07b0*/  @!P0 IADD3 R17, PT, PT, R20, R21, RZ ;  /* 0x0000001514118210 */ /* 0x000fe40007ffe0ff */
[----:B--2---:R-:W-:Y:S01]  /*07c0*/  @P1 LEA R4, P2, R2, R4, 0x2 ;  /* 0x0000000402041211 */ /* 0x004fe200078410ff */
[----:B------:R-:W-:-:S03]  /*07d0*/  @!P0 IMAD R21, R21, R3, R0 ;  /* 0x0000000315158224 */ /* 0x000fc600078e0200 */
[----:B------:R-:W-:Y:S01]  /*07e0*/  @P1 LEA.HI.X R5, R2, R5, R14, 0x2, P2 ;  /* 0x0000000502051211 */ /* 0x000fe200010f140e */
[----:B------:R-:W-:Y:S01]  /*07f0*/  @P1 IMAD.WIDE R14, R3, 0x4, R10 ;  /* 0x00000004030e1825 */ /* 0x000fe200078e020a */
[----:B------:R-:W4:Y:S03]  /*0800*/  @P1 LDG.E.CONSTANT R2, desc[UR4][R10.64] ;  /* 0x000000040a021981 */ /* 0x000f26000c1e9900 */
[----:B---3--:R-:W-:Y:S01]  /*0810*/  @!P0 IMAD.WIDE.U32 R6, R17, 0x4, R6 ;  /* 0x0000000411068825 */ /* 0x008fe200078e0006 */
[----:B------:R-:W2:Y:S04]  /*0820*/  @P1 LDG.E.CONSTANT R5, desc[UR4][R4.64+0x4] ;  /* 0x0000040404051981 */ /* 0x000ea8000c1e9900 */
[----:B------:R-:W2:Y:S01]  /*0830*/  @P1 LDG.E.CONSTANT R14, desc[UR4][R14.64] ;  /* 0x000000040e0e1981 */ /* 0x000ea2000c1e9900 */
[----:B0-----:R-:W-:-:S03]  /*0840*/  @!P0 IMAD.WIDE R8, R21, 0x4, R8 ;  /* 0x0000000415088825 */ /* 0x001fc600078e0208 */
[----:B------:R-:W3:Y:S04]  /*0850*/  @!P0 LDG.E.CONSTANT R7, desc[UR4][R6.64] ;  /* 0x0000000406078981 */ /* 0x000ee8000c1e9900 */
[----:B------:R-:W3:Y:S01]  /*0860*/  @!P0 LDG.E.CONSTANT R8, desc[UR4][R8.64] ;  /* 0x0000000408088981 */ /* 0x000ee2000c1e9900 */
[----:B----4-:R-:W-:-:S04]  /*0870*/  @P1 FFMA R2, R13, R2, R24 ;  /* 0x000000020d021223 */ /* 0x010fc80000000018 */
[----:B--2---:R-:W-:-:S04]  /*0880*/  @P1 FFMA R24, R5, R14, R2 ;  /* 0x0000000e05181223 */ /* 0x004fc80000000002 */
[----:B---3--:R-:W-:-:S07]  /*0890*/  @!P0 FFMA R24, R7, R8, R24 ;  /* 0x0000000807188223 */ /* 0x008fce0000000018 */
.L_x_0:
[----:B------:R-:W0:Y:S01]  /*08a0*/  LDC.64 R4, c[0x0][0x390] ;  /* 0x0000e400ff047b82 */ /* 0x000e220000000a00 */
[----:B------:R-:W-:-:S04]  /*08b0*/  IMAD R3, R19, R3, R0 ;  /* 0x0000000313037224 */ /* 0x000fc800078e0200 */
[----:B0-----:R-:W-:-:S05]  /*08c0*/  IMAD.WIDE R2, R3, 0x4, R4 ;  /* 0x0000000403027825 */ /* 0x001fca00078e0204 */
[----:B------:R-:W-:Y:S01]  /*08d0*/  STG.E desc[UR4][R2.64], R24 ;  /* 0x0000001802007986 */ /* 0x000fe2000c101904 */
[----:B------:R-:W-:Y:S05]  /*08e0*/  EXIT ;  /* 0x000000000000794d */ /* 0x000fea0003800000 */
.L_x_4:
[----:B------:R-:W-:-:S00]  /*08f0*/  BRA `(.L_x_4) ;  /* 0xfffffffc00fc7947 */ /* 0x000fc0000383ffff */
[----:B------:R-:W-:-:S00]  /*0900*/  NOP ;  /* 0x0000000000007918 */ /* 0x000fc00000000000 */
[----:B------:R-:W-:-:S00]  /*0910*/  NOP ;  /* 0x0000000000007918 */ /* 0x000fc00000000000 */
[----:B------:R-:W-:-:S00]  /*0920*/  NOP ;  /* 0x0000000000007918 */ /* 0x000fc00000000000 */
[----:B------:R-:W-:-:S00]  /*0930*/  NOP ;  /* 0x0000000000007918 */ /* 0x000fc00000000000 */
[----:B------:R-:W-:-:S00]  /*0940*/  NOP ;  /* 0x0000000000007918 */ /* 0x000fc00000000000 */
[----:B------:R-:W-:-:S00]  /*0950*/  NOP ;  /* 0x0000000000007918 */ /* 0x000fc00000000000 */
[----:B------:R-:W-:-:S00]  /*0960*/  NOP ;  /* 0x0000000000007918 */ /* 0x000fc00000000000 */
[----:B------:R-:W-:-:S00]  /*0970*/  NOP ;  /* 0x0000000000007918 */ /* 0x000fc00000000000 */
.L_x_5:


//--------------------- .nv.shared.reserved.0     --------------------------
	.section	.nv.shared.reserved.0,"aw",@nobits
	.weak		__nv_reservedSMEM_offset_0_alias
	.size		__nv_reservedSMEM_offset_0_alias, 0, 64
	.other		__nv_reservedSMEM_offset_0_alias,@"STO_CUDA_RESERVED_SHARED STV_DEFAULT"
__nv_reservedSMEM_offset_0_alias:
	.zero		0
	.zero		64


//--------------------- .nv.constant0._Z17naive_gemm_kernelPKfS0_Pfiii --------------------------
	.section	.nv.constant0._Z17naive_gemm_kernelPKfS0_Pfiii,"a",@progbits
	.sectionflags	@""
	.align	4
.nv.constant0._Z17naive_gemm_kernelPKfS0_Pfiii:
	.zero		932


//--------------------- SYMBOLS --------------------------

	.type		.nv.reservedSmem.offset0,@object
	.size		.nv.reservedSmem.offset0,0x4
